	.headerflags	@"EF_CUDA_TEXMODE_UNIFIED EF_CUDA_64BIT_ADDRESS EF_CUDA_ACCELERATORS EF_CUDA_SM90 EF_CUDA_VIRTUAL_SM(EF_CUDA_SM90)"
	.elftype	@"ET_EXEC"


//--------------------- .nv.info                  --------------------------
	.section	.nv.info,"",@"SHT_CUDA_INFO"
	.align	4


	//----- nvinfo : EIATTR_REGCOUNT
	.align		4
        /*0000*/ 	.byte	0x04, 0x2f
        /*0002*/ 	.short	(.L_1 - .L_0)
	.align		4
.L_0:
        /*0004*/ 	.word	index@(triton_poi_fused_add_mul_3)
        /*0008*/ 	.word	0x00000012


	//----- nvinfo : EIATTR_MIN_STACK_SIZE
	.align		4
.L_1:
        /*000c*/ 	.byte	0x04, 0x12
        /*000e*/ 	.short	(.L_3 - .L_2)
	.align		4
.L_2:
        /*0010*/ 	.word	index@(triton_poi_fused_add_mul_3)
        /*0014*/ 	.word	0x00000000


	//----- nvinfo : EIATTR_FRAME_SIZE
	.align		4
.L_3:
        /*0018*/ 	.byte	0x04, 0x11
        /*001a*/ 	.short	(.L_5 - .L_4)
	.align		4
.L_4:
        /*001c*/ 	.word	index@(triton_poi_fused_add_mul_3)
        /*0020*/ 	.word	0x00000000


	//----- nvinfo : EIATTR_MIN_STACK_SIZE
	.align		4
.L_5:
        /*0024*/ 	.byte	0x04, 0x12
        /*0026*/ 	.short	(.L_7 - .L_6)
	.align		4
.L_6:
        /*0028*/ 	.word	index@(triton_poi_fused_add_mul_3)
        /*002c*/ 	.word	0x00000000
.L_7:


//--------------------- .nv.info.triton_poi_fused_add_mul_3 --------------------------
	.section	.nv.info.triton_poi_fused_add_mul_3,"",@"SHT_CUDA_INFO"
	.sectionflags	@""
	.align	4


	//----- nvinfo : EIATTR_CUDA_API_VERSION
	.align		4
        /*0000*/ 	.byte	0x04, 0x37
        /*0002*/ 	.short	(.L_9 - .L_8)
.L_8:
        /*0004*/ 	.word	0x0000007c


	//----- nvinfo : EIATTR_KPARAM_INFO
	.align		4
.L_9:
        /*0008*/ 	.byte	0x04, 0x17
        /*000a*/ 	.short	(.L_11 - .L_10)
.L_10:
        /*000c*/ 	.word	0x00000000
        /*0010*/ 	.short	0x0004
        /*0012*/ 	.short	0x0020
        /*0014*/ 	.byte	0x00, 0xf0, 0x11, 0x00


	//----- nvinfo : EIATTR_KPARAM_INFO
	.align		4
.L_11:
        /*0018*/ 	.byte	0x04, 0x17
        /*001a*/ 	.short	(.L_13 - .L_12)
.L_12:
        /*001c*/ 	.word	0x00000000
        /*0020*/ 	.short	0x0003
        /*0022*/ 	.short	0x0018
        /*0024*/ 	.byte	0x00, 0xf4, 0x21, 0x00


	//----- nvinfo : EIATTR_KPARAM_INFO
	.align		4
.L_13:
        /*0028*/ 	.byte	0x04, 0x17
        /*002a*/ 	.short	(.L_15 - .L_14)
.L_14:
        /*002c*/ 	.word	0x00000000
        /*0030*/ 	.short	0x0002
        /*0032*/ 	.short	0x0010
        /*0034*/ 	.byte	0x00, 0xf4, 0x21, 0x00


	//----- nvinfo : EIATTR_KPARAM_INFO
	.align		4
.L_15:
        /*0038*/ 	.byte	0x04, 0x17
        /*003a*/ 	.short	(.L_17 - .L_16)
.L_16:
        /*003c*/ 	.word	0x00000000
        /*0040*/ 	.short	0x0001
        /*0042*/ 	.short	0x0008
        /*0044*/ 	.byte	0x00, 0xf4, 0x21, 0x00


	//----- nvinfo : EIATTR_KPARAM_INFO
	.align		4
.L_17:
        /*0048*/ 	.byte	0x04, 0x17
        /*004a*/ 	.short	(.L_19 - .L_18)
.L_18:
        /*004c*/ 	.word	0x00000000
        /*0050*/ 	.short	0x0000
        /*0052*/ 	.short	0x0000
        /*0054*/ 	.byte	0x00, 0xf4, 0x21, 0x00


	//----- nvinfo : EIATTR_SPARSE_MMA_MASK
	.align		4
.L_19:
        /*0058*/ 	.byte	0x03, 0x50
        /*005a*/ 	.short	0x0000


	//----- nvinfo : EIATTR_MAXREG_COUNT
	.align		4
        /*005c*/ 	.byte	0x03, 0x1b
        /*005e*/ 	.short	0x00ff


	//----- nvinfo : EIATTR_EXIT_INSTR_OFFSETS
	.align		4
        /*0060*/ 	.byte	0x04, 0x1c
        /*0062*/ 	.short	(.L_21 - .L_20)


	//   ....[0]....
.L_20:
        /*0064*/ 	.word	0x00000140


	//   ....[1]....
        /*0068*/ 	.word	0x00000160


	//----- nvinfo : EIATTR_REQNTID
	.align		4
.L_21:
        /*006c*/ 	.byte	0x04, 0x10
        /*006e*/ 	.short	(.L_23 - .L_22)
.L_22:
        /*0070*/ 	.word	0x00000080
        /*0074*/ 	.word	0x00000001
        /*0078*/ 	.word	0x00000001


	//----- nvinfo : EIATTR_CBANK_PARAM_SIZE
	.align		4
.L_23:
        /*007c*/ 	.byte	0x03, 0x19
        /*007e*/ 	.short	0x0024


	//----- nvinfo : EIATTR_PARAM_CBANK
	.align		4
        /*0080*/ 	.byte	0x04, 0x0a
        /*0082*/ 	.short	(.L_25 - .L_24)
	.align		4
.L_24:
        /*0084*/ 	.word	index@(.nv.constant0.triton_poi_fused_add_mul_3)
        /*0088*/ 	.short	0x0210
        /*008a*/ 	.short	0x0024


	//----- nvinfo : EIATTR_SW_WAR
	.align		4
.L_25:
        /*008c*/ 	.byte	0x04, 0x36
        /*008e*/ 	.short	(.L_27 - .L_26)
.L_26:
        /*0090*/ 	.word	0x00000008
.L_27:


//--------------------- .nv.callgraph             --------------------------
	.section	.nv.callgraph,"",@"SHT_CUDA_CALLGRAPH"
	.align	4
	.sectionentsize	8
	.align		4
        /*0000*/ 	.word	0x00000000
	.align		4
        /*0004*/ 	.word	0xffffffff
	.align		4
        /*0008*/ 	.word	0x00000000
	.align		4
        /*000c*/ 	.word	0xfffffffe
	.align		4
        /*0010*/ 	.word	0x00000000
	.align		4
        /*0014*/ 	.word	0xfffffffd
	.align		4
        /*0018*/ 	.word	0x00000000
	.align		4
        /*001c*/ 	.word	0xfffffffc


//--------------------- .text.triton_poi_fused_add_mul_3 --------------------------
	.section	.text.triton_poi_fused_add_mul_3,"ax",@progbits
	.align	128
        .global         triton_poi_fused_add_mul_3
        .type           triton_poi_fused_add_mul_3,@function
        .size           triton_poi_fused_add_mul_3,(.L_x_1 - triton_poi_fused_add_mul_3)
        .other          triton_poi_fused_add_mul_3,@"STO_CUDA_ENTRY STV_DEFAULT"
triton_poi_fused_add_mul_3:
.text.triton_poi_fused_add_mul_3:
[----:B------:R-:W0:Y:S01]  /*0000*/  LDC R1, c[0x0][0x28] ;  /* 0x00000a00ff017b82 */ /* 0x000e220000000800 */
[----:B------:R-:W1:Y:S07]  /*0010*/  S2R R0, SR_TID.X ;  /* 0x0000000000007919 */ /* 0x000e6e0000002100 */
[----:B------:R-:W2:Y:S01]  /*0020*/  LDC.64 R4, c[0x0][0x218] ;  /* 0x00008600ff047b82 */ /* 0x000ea20000000a00 */
[----:B------:R-:W-:Y:S01]  /*0030*/  HFMA2.MMA R13, -RZ, RZ, 0, 0 ;  /* 0x00000000ff0d7435 */ /* 0x000fe200000001ff */
[----:B------:R-:W-:Y:S01]  /*0040*/  MOV R15, RZ ;  /* 0x000000ff000f7202 */ /* 0x000fe20000000f00 */
[----:B------:R-:W3:Y:S01]  /*0050*/  S2R R11, SR_CTAID.X ;  /* 0x00000000000b7919 */ /* 0x000ee20000002500 */
[----:B------:R-:W-:-:S04]  /*0060*/  ULDC.64 UR4, c[0x0][0x208] ;  /* 0x0000820000047ab9 */ /* 0x000fc80000000a00 */
[----:B------:R-:W4:Y:S08]  /*0070*/  LDC.64 R6, c[0x0][0x220] ;  /* 0x00008800ff067b82 */ /* 0x000f300000000a00 */
[----:B------:R-:W5:Y:S08]  /*0080*/  LDC.64 R2, c[0x0][0x210] ;  /* 0x00008400ff027b82 */ /* 0x000f700000000a00 */
[----:B------:R-:W4:Y:S01]  /*0090*/  LDC.64 R8, c[0x0][0x228] ;  /* 0x00008a00ff087b82 */ /* 0x000f220000000a00 */
[----:B-1----:R-:W-:-:S04]  /*00a0*/  LOP3.LUT R0, R0, 0x7f, RZ, 0xc0, !PT ;  /* 0x0000007f00007812 */ /* 0x002fc800078ec0ff */
[----:B---3--:R-:W-:-:S04]  /*00b0*/  LEA R11, R11, R0, 0x7 ;  /* 0x000000000b0b7211 */ /* 0x008fc800078e38ff */
[C---:B------:R-:W-:Y:S01]  /*00c0*/  ISETP.GE.AND P0, PT, R11.reuse, 0x100, PT ;  /* 0x000001000b00780c */ /* 0x040fe20003f06270 */
[C---:B--2---:R-:W-:Y:S01]  /*00d0*/  IMAD.WIDE R4, R11.reuse, 0x4, R4 ;  /* 0x000000040b047825 */ /* 0x044fe200078e0204 */
[----:B-----5:R-:W2:Y:S03]  /*00e0*/  LDG.E R2, desc[UR4][R2.64] ;  /* 0x0000000402027981 */ /* 0x020ea6000c1e1900 */
[----:B----4-:R-:W-:-:S08]  /*00f0*/  IMAD.WIDE R6, R11, 0x4, R6 ;  /* 0x000000040b067825 */ /* 0x010fd000078e0206 */
[----:B------:R-:W2:Y:S04]  /*0100*/  @!P0 LDG.E R13, desc[UR4][R4.64] ;  /* 0x00000004040d8981 */ /* 0x000ea8000c1e1900 */
[----:B------:R-:W2:Y:S01]  /*0110*/  @!P0 LDG.E R15, desc[UR4][R6.64] ;  /* 0x00000004060f8981 */ /* 0x000ea2000c1e1900 */
[----:B0-----:R-:W-:-:S04]  /*0120*/  IMAD.WIDE R8, R11, 0x4, R8 ;  /* 0x000000040b087825 */ /* 0x001fc800078e0208 */
[----:B--2---:R-:W-:Y:S01]  /*0130*/  FFMA R13, R2, R13, R15 ;  /* 0x0000000d020d7223 */ /* 0x004fe2000000000f */
[----:B------:R-:W-:Y:S06]  /*0140*/  @P0 EXIT ;  /* 0x000000000000094d */ /* 0x000fec0003800000 */
[----:B------:R-:W-:Y:S01]  /*0150*/  STG.E desc[UR4][R8.64], R13 ;  /* 0x0000000d08007986 */ /* 0x000fe2000c101904 */
[----:B------:R-:W-:Y:S05]  /*0160*/  EXIT ;  /* 0x000000000000794d */ /* 0x000fea0003800000 */
.L_x_0:
[----:B------:R-:W-:-:S00]  /*0170*/  BRA `(.L_x_0) ;  /* 0xfffffffc00fc7947 */ /* 0x000fc0000383ffff */
[----:B------:R-:W-:-:S00]  /*0180*/  NOP ;  /* 0x0000000000007918 */ /* 0x000fc00000000000 */
[----:B------:R-:W-:-:S00]  /*0190*/  NOP ;  /* 0x0000000000007918 */ /* 0x000fc00000000000 */
[----:B------:R-:W-:-:S00]  /*01a0*/  NOP ;  /* 0x0000000000007918 */ /* 0x000fc00000000000 */
[----:B------:R-:W-:-:S00]  /*01b0*/  NOP ;  /* 0x0000000000007918 */ /* 0x000fc00000000000 */
[----:B------:R-:W-:-:S00]  /*01c0*/  NOP ;  /* 0x0000000000007918 */ /* 0x000fc00000000000 */
[----:B------:R-:W-:-:S00]  /*01d0*/  NOP ;  /* 0x0000000000007918 */ /* 0x000fc00000000000 */
[----:B------:R-:W-:-:S00]  /*01e0*/  NOP ;  /* 0x0000000000007918 */ /* 0x000fc00000000000 */
[----:B------:R-:W-:-:S00]  /*01f0*/  NOP ;  /* 0x0000000000007918 */ /* 0x000fc00000000000 */
.L_x_1:


//--------------------- .nv.constant0.triton_poi_fused_add_mul_3 --------------------------
	.section	.nv.constant0.triton_poi_fused_add_mul_3,"a",@progbits
	.sectionflags	@""
	.align	4
.nv.constant0.triton_poi_fused_add_mul_3:
	.zero		564
